//
// Generated by NVIDIA NVVM Compiler
//
// Compiler Build ID: CL-36424714
// Cuda compilation tools, release 13.0, V13.0.88
// Based on NVVM 20.0.0
//

.version 9.0
.target sm_100
.address_size 64

	// .globl	_Z6sgemm0PfS_S_iii

.visible .entry _Z6sgemm0PfS_S_iii(
	.param .u64 .ptr .align 1 _Z6sgemm0PfS_S_iii_param_0,
	.param .u64 .ptr .align 1 _Z6sgemm0PfS_S_iii_param_1,
	.param .u64 .ptr .align 1 _Z6sgemm0PfS_S_iii_param_2,
	.param .u32 _Z6sgemm0PfS_S_iii_param_3,
	.param .u32 _Z6sgemm0PfS_S_iii_param_4,
	.param .u32 _Z6sgemm0PfS_S_iii_param_5
)
{
	.reg .pred 	%p<13>;
	.reg .b32 	%r<43>;
	.reg .b32 	%f<68>;
	.reg .b64 	%rd<53>;

	ld.param.u64 	%rd7, [_Z6sgemm0PfS_S_iii_param_0];
	ld.param.u64 	%rd8, [_Z6sgemm0PfS_S_iii_param_1];
	ld.param.u64 	%rd6, [_Z6sgemm0PfS_S_iii_param_2];
	ld.param.u32 	%r20, [_Z6sgemm0PfS_S_iii_param_3];
	ld.param.u32 	%r18, [_Z6sgemm0PfS_S_iii_param_4];
	ld.param.u32 	%r19, [_Z6sgemm0PfS_S_iii_param_5];
	cvta.to.global.u64 	%rd1, %rd8;
	cvta.to.global.u64 	%rd2, %rd7;
	mov.u32 	%r22, %ctaid.x;
	mov.u32 	%r23, %ntid.x;
	mov.u32 	%r24, %tid.x;
	mad.lo.s32 	%r1, %r22, %r23, %r24;
	mov.u32 	%r25, %ctaid.y;
	mov.u32 	%r26, %ntid.y;
	mov.u32 	%r27, %tid.y;
	mad.lo.s32 	%r28, %r25, %r26, %r27;
	setp.ge.s32 	%p1, %r1, %r18;
	setp.ge.s32 	%p2, %r28, %r20;
	or.pred  	%p3, %p1, %p2;
	@%p3 bra 	$L__BB0_14;
	setp.lt.s32 	%p4, %r19, 1;
	mov.f32 	%f67, 0f00000000;
	@%p4 bra 	$L__BB0_13;
	mul.lo.s32 	%r3, %r19, %r28;
	and.b32  	%r4, %r19, 7;
	setp.lt.u32 	%p5, %r19, 8;
	mov.f32 	%f67, 0f00000000;
	mov.b32 	%r41, 0;
	@%p5 bra 	$L__BB0_5;
	and.b32  	%r41, %r19, 2147483640;
	neg.s32 	%r39, %r41;
	shl.b32 	%r7, %r18, 3;
	mul.wide.u32 	%rd9, %r3, 4;
	add.s64 	%rd10, %rd9, %rd2;
	add.s64 	%rd52, %rd10, 16;
	mov.f32 	%f67, 0f00000000;
	mul.wide.s32 	%rd13, %r18, 4;
	mov.u32 	%r38, %r1;
$L__BB0_4:
	.pragma "nounroll";
	ld.global.f32 	%f17, [%rd52+-16];
	mul.wide.s32 	%rd11, %r38, 4;
	add.s64 	%rd12, %rd1, %rd11;
	ld.global.f32 	%f18, [%rd12];
	fma.rn.f32 	%f19, %f17, %f18, %f67;
	ld.global.f32 	%f20, [%rd52+-12];
	add.s64 	%rd14, %rd12, %rd13;
	ld.global.f32 	%f21, [%rd14];
	fma.rn.f32 	%f22, %f20, %f21, %f19;
	ld.global.f32 	%f23, [%rd52+-8];
	add.s64 	%rd15, %rd14, %rd13;
	ld.global.f32 	%f24, [%rd15];
	fma.rn.f32 	%f25, %f23, %f24, %f22;
	ld.global.f32 	%f26, [%rd52+-4];
	add.s64 	%rd16, %rd15, %rd13;
	ld.global.f32 	%f27, [%rd16];
	fma.rn.f32 	%f28, %f26, %f27, %f25;
	ld.global.f32 	%f29, [%rd52];
	add.s64 	%rd17, %rd16, %rd13;
	ld.global.f32 	%f30, [%rd17];
	fma.rn.f32 	%f31, %f29, %f30, %f28;
	ld.global.f32 	%f32, [%rd52+4];
	add.s64 	%rd18, %rd17, %rd13;
	ld.global.f32 	%f33, [%rd18];
	fma.rn.f32 	%f34, %f32, %f33, %f31;
	ld.global.f32 	%f35, [%rd52+8];
	add.s64 	%rd19, %rd18, %rd13;
	ld.global.f32 	%f36, [%rd19];
	fma.rn.f32 	%f37, %f35, %f36, %f34;
	ld.global.f32 	%f38, [%rd52+12];
	add.s64 	%rd20, %rd19, %rd13;
	ld.global.f32 	%f39, [%rd20];
	fma.rn.f32 	%f67, %f38, %f39, %f37;
	add.s32 	%r39, %r39, 8;
	add.s32 	%r38, %r38, %r7;
	add.s64 	%rd52, %rd52, 32;
	setp.ne.s32 	%p6, %r39, 0;
	@%p6 bra 	$L__BB0_4;
$L__BB0_5:
	setp.eq.s32 	%p7, %r4, 0;
	@%p7 bra 	$L__BB0_13;
	and.b32  	%r13, %r19, 3;
	setp.lt.u32 	%p8, %r4, 4;
	@%p8 bra 	$L__BB0_8;
	add.s32 	%r30, %r41, %r3;
	mul.wide.u32 	%rd21, %r30, 4;
	add.s64 	%rd22, %rd2, %rd21;
	ld.global.f32 	%f41, [%rd22];
	mad.lo.s32 	%r31, %r41, %r18, %r1;
	mul.wide.s32 	%rd23, %r31, 4;
	add.s64 	%rd24, %rd1, %rd23;
	ld.global.f32 	%f42, [%rd24];
	fma.rn.f32 	%f43, %f41, %f42, %f67;
	cvt.u64.u32 	%rd25, %r3;
	cvt.u64.u32 	%rd26, %r41;
	add.s64 	%rd27, %rd26, %rd25;
	shl.b64 	%rd28, %rd27, 2;
	add.s64 	%rd29, %rd2, %rd28;
	ld.global.f32 	%f44, [%rd29+4];
	mul.wide.s32 	%rd30, %r18, 4;
	add.s64 	%rd31, %rd24, %rd30;
	ld.global.f32 	%f45, [%rd31];
	fma.rn.f32 	%f46, %f44, %f45, %f43;
	ld.global.f32 	%f47, [%rd29+8];
	add.s64 	%rd32, %rd31, %rd30;
	ld.global.f32 	%f48, [%rd32];
	fma.rn.f32 	%f49, %f47, %f48, %f46;
	ld.global.f32 	%f50, [%rd29+12];
	add.s64 	%rd33, %rd32, %rd30;
	ld.global.f32 	%f51, [%rd33];
	fma.rn.f32 	%f67, %f50, %f51, %f49;
	add.s32 	%r41, %r41, 4;
$L__BB0_8:
	setp.eq.s32 	%p9, %r13, 0;
	@%p9 bra 	$L__BB0_13;
	setp.eq.s32 	%p10, %r13, 1;
	@%p10 bra 	$L__BB0_11;
	add.s32 	%r32, %r41, %r3;
	mul.wide.u32 	%rd34, %r32, 4;
	add.s64 	%rd35, %rd2, %rd34;
	ld.global.f32 	%f53, [%rd35];
	mad.lo.s32 	%r33, %r41, %r18, %r1;
	mul.wide.s32 	%rd36, %r33, 4;
	add.s64 	%rd37, %rd1, %rd36;
	ld.global.f32 	%f54, [%rd37];
	fma.rn.f32 	%f55, %f53, %f54, %f67;
	cvt.u64.u32 	%rd38, %r3;
	cvt.u64.u32 	%rd39, %r41;
	add.s64 	%rd40, %rd39, %rd38;
	shl.b64 	%rd41, %rd40, 2;
	add.s64 	%rd42, %rd2, %rd41;
	ld.global.f32 	%f56, [%rd42+4];
	mul.wide.s32 	%rd43, %r18, 4;
	add.s64 	%rd44, %rd37, %rd43;
	ld.global.f32 	%f57, [%rd44];
	fma.rn.f32 	%f67, %f56, %f57, %f55;
	add.s32 	%r41, %r41, 2;
$L__BB0_11:
	and.b32  	%r34, %r19, 1;
	setp.eq.b32 	%p11, %r34, 1;
	not.pred 	%p12, %p11;
	@%p12 bra 	$L__BB0_13;
	add.s32 	%r35, %r41, %r3;
	mul.wide.u32 	%rd45, %r35, 4;
	add.s64 	%rd46, %rd2, %rd45;
	ld.global.f32 	%f58, [%rd46];
	mad.lo.s32 	%r36, %r41, %r18, %r1;
	mul.wide.s32 	%rd47, %r36, 4;
	add.s64 	%rd48, %rd1, %rd47;
	ld.global.f32 	%f59, [%rd48];
	fma.rn.f32 	%f67, %f58, %f59, %f67;
$L__BB0_13:
	mad.lo.s32 	%r37, %r18, %r28, %r1;
	cvta.to.global.u64 	%rd49, %rd6;
	mul.wide.s32 	%rd50, %r37, 4;
	add.s64 	%rd51, %rd49, %rd50;
	st.global.f32 	[%rd51], %f67;
$L__BB0_14:
	ret;

}


// ===== COMPILED SASS (sm_100) =====

	.target	sm_100

	.elftype	@"ET_EXEC"


//--------------------- .note.nv.tkinfo           --------------------------
	.section	.note.nv.tkinfo,"",@"SHT_NOTE"
	.sectionflags	@"SHF_NOTE_NV_TKINFO"
	.tkinfo
        /*0018*/ 	.word	0x00000002
        /*0030*/ 	.string	""
        /*0030*/ 	.string	"ptxas"
        /*0030*/ 	.string	"Cuda compilation tools, release 13.0, V13.0.88"
        /*0030*/ 	.string	"Build cuda_13.0.r13.0/compiler.36424714_0"
        /*0030*/ 	.string	"-arch sm_100 -m 64 "



//--------------------- .note.nv.cuinfo           --------------------------
	.section	.note.nv.cuinfo,"",@"SHT_NOTE"
	.sectionflags	@"SHF_NOTE_NV_CUINFO"
        /*0018*/ 	.short	0x0002
        /*001a*/ 	.short	0x0064
        /*001c*/ 	.short	0x0082
	.zero		2


//--------------------- .nv.info                  --------------------------
	.section	.nv.info,"",@"SHT_CUDA_INFO"
	.align	4


	//----- nvinfo : EIATTR_REGCOUNT
	.align		4
        /*0000*/ 	.byte	0x04, 0x2f
        /*0002*/ 	.short	(.L_1 - .L_0)
	.align		4
.L_0:
        /*0004*/ 	.word	index@(_Z6sgemm0PfS_S_iii)
        /*0008*/ 	.word	0x00000020


	//----- nvinfo : EIATTR_FRAME_SIZE
	.align		4
.L_1:
        /*000c*/ 	.byte	0x04, 0x11
        /*000e*/ 	.short	(.L_3 - .L_2)
	.align		4
.L_2:
        /*0010*/ 	.word	index@(_Z6sgemm0PfS_S_iii)
        /*0014*/ 	.word	0x00000000


	//----- nvinfo : EIATTR_MIN_STACK_SIZE
	.align		4
.L_3:
        /*0018*/ 	.byte	0x04, 0x12
        /*001a*/ 	.short	(.L_5 - .L_4)
	.align		4
.L_4:
        /*001c*/ 	.word	index@(_Z6sgemm0PfS_S_iii)
        /*0020*/ 	.word	0x00000000
.L_5:


//--------------------- .nv.compat                --------------------------
	.section	.nv.compat,"",@"SHT_CUDA_COMPAT_INFO"
	.align	4
        /*0000*/ 	.byte	0x02, 0x09, 0x00, 0x00, 0x02, 0x02, 0x01, 0x00, 0x02, 0x05, 0x05, 0x00, 0x03, 0x07, 0x01, 0x01
        /*0010*/ 	.byte	0x02, 0x03, 0x00, 0x00, 0x02, 0x06, 0x01, 0x00, 0x04, 0x0b, 0x08, 0x00, 0x09, 0x00, 0x00, 0x00
        /*0020*/ 	.byte	0x00, 0x00, 0x00, 0x00


//--------------------- .nv.info._Z6sgemm0PfS_S_iii --------------------------
	.section	.nv.info._Z6sgemm0PfS_S_iii,"",@"SHT_CUDA_INFO"
	.sectionflags	@""
	.align	4


	//----- nvinfo : EIATTR_CUDA_API_VERSION
	.align		4
        /*0000*/ 	.byte	0x04, 0x37
        /*0002*/ 	.short	(.L_7 - .L_6)
.L_6:
        /*0004*/ 	.word	0x00000082


	//----- nvinfo : EIATTR_KPARAM_INFO
	.align		4
.L_7:
        /*0008*/ 	.byte	0x04, 0x17
        /*000a*/ 	.short	(.L_9 - .L_8)
.L_8:
        /*000c*/ 	.word	0x00000000
        /*0010*/ 	.short	0x0005
        /*0012*/ 	.short	0x0020
        /*0014*/ 	.byte	0x00, 0xf0, 0x11, 0x00


	//----- nvinfo : EIATTR_KPARAM_INFO
	.align		4
.L_9:
        /*0018*/ 	.byte	0x04, 0x17
        /*001a*/ 	.short	(.L_11 - .L_10)
.L_10:
        /*001c*/ 	.word	0x00000000
        /*0020*/ 	.short	0x0004
        /*0022*/ 	.short	0x001c
        /*0024*/ 	.byte	0x00, 0xf0, 0x11, 0x00


	//----- nvinfo : EIATTR_KPARAM_INFO
	.align		4
.L_11:
        /*0028*/ 	.byte	0x04, 0x17
        /*002a*/ 	.short	(.L_13 - .L_12)
.L_12:
        /*002c*/ 	.word	0x00000000
        /*0030*/ 	.short	0x0003
        /*0032*/ 	.short	0x0018
        /*0034*/ 	.byte	0x00, 0xf0, 0x11, 0x00


	//----- nvinfo : EIATTR_KPARAM_INFO
	.align		4
.L_13:
        /*0038*/ 	.byte	0x04, 0x17
        /*003a*/ 	.short	(.L_15 - .L_14)
.L_14:
        /*003c*/ 	.word	0x00000000
        /*0040*/ 	.short	0x0002
        /*0042*/ 	.short	0x0010
        /*0044*/ 	.byte	0x00, 0xf5, 0x21, 0x00


	//----- nvinfo : EIATTR_KPARAM_INFO
	.align		4
.L_15:
        /*0048*/ 	.byte	0x04, 0x17
        /*004a*/ 	.short	(.L_17 - .L_16)
.L_16:
        /*004c*/ 	.word	0x00000000
        /*0050*/ 	.short	0x0001
        /*0052*/ 	.short	0x0008
        /*0054*/ 	.byte	0x00, 0xf5, 0x21, 0x00


	//----- nvinfo : EIATTR_KPARAM_INFO
	.align		4
.L_17:
        /*0058*/ 	.byte	0x04, 0x17
        /*005a*/ 	.short	(.L_19 - .L_18)
.L_18:
        /*005c*/ 	.word	0x00000000
        /*0060*/ 	.short	0x0000
        /*0062*/ 	.short	0x0000
        /*0064*/ 	.byte	0x00, 0xf5, 0x21, 0x00


	//----- nvinfo : EIATTR_SPARSE_MMA_MASK
	.align		4
.L_19:
        /*0068*/ 	.byte	0x03, 0x50
        /*006a*/ 	.short	0x0000


	//----- nvinfo : EIATTR_MAXREG_COUNT
	.align		4
        /*006c*/ 	.byte	0x03, 0x1b
        /*006e*/ 	.short	0x00ff


	//----- nvinfo : EIATTR_MERCURY_ISA_VERSION
	.align		4
        /*0070*/ 	.byte	0x03, 0x5f
        /*0072*/ 	.short	0x0101


	//----- nvinfo : EIATTR_VRC_CTA_INIT_COUNT
	.align		4
        /*0074*/ 	.byte	0x02, 0x4a
	.zero		1
	.zero		1


	//----- nvinfo : EIATTR_EXIT_INSTR_OFFSETS
	.align		4
        /*0078*/ 	.byte	0x04, 0x1c
        /*007a*/ 	.short	(.L_21 - .L_20)


	//   ....[0]....
.L_20:
        /*007c*/ 	.word	0x000000c0


	//   ....[1]....
        /*0080*/ 	.word	0x000008e0


	//----- nvinfo : EIATTR_CBANK_PARAM_SIZE
	.align		4
.L_21:
        /*0084*/ 	.byte	0x03, 0x19
        /*0086*/ 	.short	0x0024


	//----- nvinfo : EIATTR_PARAM_CBANK
	.align		4
        /*0088*/ 	.byte	0x04, 0x0a
        /*008a*/ 	.short	(.L_23 - .L_22)
	.align		4
.L_22:
        /*008c*/ 	.word	index@(.nv.constant0._Z6sgemm0PfS_S_iii)
        /*0090*/ 	.short	0x0380
        /*0092*/ 	.short	0x0024


	//----- nvinfo : EIATTR_SW_WAR
	.align		4
.L_23:
        /*0094*/ 	.byte	0x04, 0x36
        /*0096*/ 	.short	(.L_25 - .L_24)
.L_24:
        /*0098*/ 	.word	0x00000008
.L_25:


//--------------------- .nv.callgraph             --------------------------
	.section	.nv.callgraph,"",@"SHT_CUDA_CALLGRAPH"
	.align	4
	.sectionentsize	8
	.align		4
        /*0000*/ 	.word	0x00000000
	.align		4
        /*0004*/ 	.word	0xffffffff
	.align		4
        /*0008*/ 	.word	0x00000000
	.align		4
        /*000c*/ 	.word	0xfffffffe
	.align		4
        /*0010*/ 	.word	0x00000000
	.align		4
        /*0014*/ 	.word	0xfffffffd
	.align		4
        /*0018*/ 	.word	0x00000000
	.align		4
        /*001c*/ 	.word	0xfffffffc


//--------------------- .text._Z6sgemm0PfS_S_iii  --------------------------
	.section	.text._Z6sgemm0PfS_S_iii,"ax",@progbits
	.align	128
        .global         _Z6sgemm0PfS_S_iii
        .type           _Z6sgemm0PfS_S_iii,@function
        .size           _Z6sgemm0PfS_S_iii,(.L_x_5 - _Z6sgemm0PfS_S_iii)
        .other          _Z6sgemm0PfS_S_iii,@"STO_CUDA_ENTRY STV_DEFAULT"
_Z6sgemm0PfS_S_iii:
.text._Z6sgemm0PfS_S_iii:
[----:B------:R-:W-:Y:S01]  /*0000*/  LDC R1, c[0x0][0x37c] ;  /* 0x0000df00ff017b82 */ /* 0x000fe20000000800 */
[----:B------:R-:W0:Y:S07]  /*0010*/  S2R R7, SR_TID.Y ;  /* 0x0000000000077919 */ /* 0x000e2e0000002200 */
[----:B------:R-:W1:Y:S01]  /*0020*/  LDC R18, c[0x0][0x360] ;  /* 0x0000d800ff127b82 */ /* 0x000e620000000800 */
[----:B------:R-:W1:Y:S07]  /*0030*/  S2R R5, SR_TID.X ;  /* 0x0000000000057919 */ /* 0x000e6e0000002100 */
[----:B------:R-:W0:Y:S08]  /*0040*/  S2UR UR5, SR_CTAID.Y ;  /* 0x00000000000579c3 */ /* 0x000e300000002600 */
[----:B------:R-:W0:Y:S08]  /*0050*/  LDC R0, c[0x0][0x364] ;  /* 0x0000d900ff007b82 */ /* 0x000e300000000800 */
[----:B------:R-:W1:Y:S08]  /*0060*/  S2UR UR4, SR_CTAID.X ;  /* 0x00000000000479c3 */ /* 0x000e700000002500 */
[----:B------:R-:W2:Y:S01]  /*0070*/  LDC.64 R2, c[0x0][0x398] ;  /* 0x0000e600ff027b82 */ /* 0x000ea20000000a00 */
[----:B0-----:R-:W-:-:S02]  /*0080*/  IMAD R0, R0, UR5, R7 ;  /* 0x0000000500007c24 */ /* 0x001fc4000f8e0207 */
[----:B-1----:R-:W-:-:S03]  /*0090*/  IMAD R18, R18, UR4, R5 ;  /* 0x0000000412127c24 */ /* 0x002fc6000f8e0205 */
[----:B--2---:R-:W-:-:S04]  /*00a0*/  ISETP.GE.AND P0, PT, R0, R2, PT ;  /* 0x000000020000720c */ /* 0x004fc80003f06270 */
[----:B------:R-:W-:-:S13]  /*00b0*/  ISETP.GE.OR P0, PT, R18, R3, P0 ;  /* 0x000000031200720c */ /* 0x000fda0000706670 */
[----:B------:R-:W-:Y:S05]  /*00c0*/  @P0 EXIT ;  /* 0x000000000000094d */ /* 0x000fea0003800000 */
[----:B------:R-:W0:Y:S01]  /*00d0*/  LDC R19, c[0x0][0x3a0] ;  /* 0x0000e800ff137b82 */ /* 0x000e220000000800 */
[----:B------:R-:W1:Y:S01]  /*00e0*/  LDCU.64 UR4, c[0x0][0x358] ;  /* 0x00006b00ff0477ac */ /* 0x000e620008000a00 */
[----:B------:R-:W-:Y:S01]  /*00f0*/  HFMA2 R24, -RZ, RZ, 0, 0 ;  /* 0x00000000ff187431 */ /* 0x000fe200000001ff */
[----:B0-----:R-:W-:-:S13]  /*0100*/  ISETP.GE.AND P0, PT, R19, 0x1, PT ;  /* 0x000000011300780c */ /* 0x001fda0003f06270 */
[----:B-1----:R-:W-:Y:S05]  /*0110*/  @!P0 BRA `(.L_x_0) ;  /* 0x0000000400e08947 */ /* 0x002fea0003800000 */
[C---:B------:R-:W-:Y:S01]  /*0120*/  ISETP.GE.U32.AND P1, PT, R19.reuse, 0x8, PT ;  /* 0x000000081300780c */ /* 0x040fe20003f26070 */
[----:B------:R-:W-:Y:S01]  /*0130*/  IMAD R20, R0, R19, RZ ;  /* 0x0000001300147224 */ /* 0x000fe200078e02ff */
[----:B------:R-:W-:Y:S02]  /*0140*/  LOP3.LUT R27, R19, 0x7, RZ, 0xc0, !PT ;  /* 0x00000007131b7812 */ /* 0x000fe400078ec0ff */
[----:B------:R-:W-:Y:S02]  /*0150*/  MOV R24, RZ ;  /* 0x000000ff00187202 */ /* 0x000fe40000000f00 */
[----:B------:R-:W-:Y:S02]  /*0160*/  ISETP.NE.AND P0, PT, R27, RZ, PT ;  /* 0x000000ff1b00720c */ /* 0x000fe40003f05270 */
[----:B------:R-:W-:-:S05]  /*0170*/  MOV R21, RZ ;  /* 0x000000ff00157202 */ /* 0x000fca0000000f00 */
[----:B------:R-:W-:Y:S06]  /*0180*/  @!P1 BRA `(.L_x_1) ;  /* 0x0000000000c49947 */ /* 0x000fec0003800000 */
[----:B------:R-:W0:Y:S01]  /*0190*/  LDC.64 R4, c[0x0][0x380] ;  /* 0x0000e000ff047b82 */ /* 0x000e220000000a00 */
[----:B------:R-:W-:Y:S02]  /*01a0*/  LOP3.LUT R21, R19, 0x7ffffff8, RZ, 0xc0, !PT ;  /* 0x7ffffff813157812 */ /* 0x000fe400078ec0ff */
[----:B------:R-:W-:Y:S02]  /*01b0*/  MOV R24, RZ ;  /* 0x000000ff00187202 */ /* 0x000fe40000000f00 */
[----:B------:R-:W-:Y:S02]  /*01c0*/  MOV R2, R18 ;  /* 0x0000001200027202 */ /* 0x000fe40000000f00 */
[----:B------:R-:W-:Y:S01]  /*01d0*/  IADD3 R22, PT, PT, -R21, RZ, RZ ;  /* 0x000000ff15167210 */ /* 0x000fe20007ffe1ff */
[----:B0-----:R-:W-:-:S03]  /*01e0*/  IMAD.WIDE.U32 R4, R20, 0x4, R4 ;  /* 0x0000000414047825 */ /* 0x001fc600078e0004 */
[----:B------:R-:W-:-:S04]  /*01f0*/  IADD3 R6, P1, PT, R4, 0x10, RZ ;  /* 0x0000001004067810 */ /* 0x000fc80007f3e0ff */
[----:B------:R-:W-:-:S09]  /*0200*/  IADD3.X R7, PT, PT, RZ, R5, RZ, P1, !PT ;  /* 0x00000005ff077210 */ /* 0x000fd20000ffe4ff */
.L_x_2:
[----:B------:R-:W0:Y:S01]  /*0210*/  LDC.64 R16, c[0x0][0x388] ;  /* 0x0000e200ff107b82 */ /* 0x000e220000000a00 */
[----:B------:R-:W-:Y:S02]  /*0220*/  MOV R4, R6 ;  /* 0x0000000600047202 */ /* 0x000fe40000000f00 */
[----:B------:R-:W-:-:S05]  /*0230*/  MOV R5, R7 ;  /* 0x0000000700057202 */ /* 0x000fca0000000f00 */
[----:B------:R-:W2:Y:S04]  /*0240*/  LDG.E R25, desc[UR4][R4.64+-0x10] ;  /* 0xfffff00404197981 */ /* 0x000ea8000c1e1900 */
[----:B------:R-:W3:Y:S04]  /*0250*/  LDG.E R23, desc[UR4][R4.64+-0xc] ;  /* 0xfffff40404177981 */ /* 0x000ee8000c1e1900 */
[----:B------:R-:W4:Y:S04]  /*0260*/  LDG.E R29, desc[UR4][R4.64+-0x8] ;  /* 0xfffff804041d7981 */ /* 0x000f28000c1e1900 */
[----:B------:R-:W5:Y:S01]  /*0270*/  LDG.E R28, desc[UR4][R4.64+-0x4] ;  /* 0xfffffc04041c7981 */ /* 0x000f62000c1e1900 */
[----:B0-----:R-:W-:-:S05]  /*0280*/  IMAD.WIDE R16, R2, 0x4, R16 ;  /* 0x0000000402107825 */ /* 0x001fca00078e0210 */
[----:B------:R0:W2:Y:S01]  /*0290*/  LDG.E R26, desc[UR4][R16.64] ;  /* 0x00000004101a7981 */ /* 0x0000a2000c1e1900 */
[----:B------:R-:W-:-:S04]  /*02a0*/  IMAD.WIDE R14, R3, 0x4, R16 ;  /* 0x00000004030e7825 */ /* 0x000fc800078e0210 */
[C---:B------:R-:W-:Y:S02]  /*02b0*/  IMAD.WIDE R6, R3.reuse, 0x4, R14 ;  /* 0x0000000403067825 */ /* 0x040fe400078e020e */
[----:B------:R-:W3:Y:S02]  /*02c0*/  LDG.E R14, desc[UR4][R14.64] ;  /* 0x000000040e0e7981 */ /* 0x000ee4000c1e1900 */
[C---:B------:R-:W-:Y:S02]  /*02d0*/  IMAD.WIDE R10, R3.reuse, 0x4, R6 ;  /* 0x00000004030a7825 */ /* 0x040fe400078e0206 */
[----:B------:R-:W4:Y:S02]  /*02e0*/  LDG.E R6, desc[UR4][R6.64] ;  /* 0x0000000406067981 */ /* 0x000f24000c1e1900 */
[C---:B------:R-:W-:Y:S02]  /*02f0*/  IMAD.WIDE R8, R3.reuse, 0x4, R10 ;  /* 0x0000000403087825 */ /* 0x040fe400078e020a */
[----:B------:R-:W5:Y:S02]  /*0300*/  LDG.E R10, desc[UR4][R10.64] ;  /* 0x000000040a0a7981 */ /* 0x000f64000c1e1900 */
[----:B------:R-:W-:-:S02]  /*0310*/  IMAD.WIDE R12, R3, 0x4, R8 ;  /* 0x00000004030c7825 */ /* 0x000fc400078e0208 */
[----:B------:R-:W5:Y:S04]  /*0320*/  LDG.E R7, desc[UR4][R4.64] ;  /* 0x0000000404077981 */ /* 0x000f68000c1e1900 */
[----:B------:R-:W5:Y:S01]  /*0330*/  LDG.E R8, desc[UR4][R8.64] ;  /* 0x0000000408087981 */ /* 0x000f62000c1e1900 */
[----:B0-----:R-:W-:-:S03]  /*0340*/  IMAD.WIDE R16, R3, 0x4, R12 ;  /* 0x0000000403107825 */ /* 0x001fc600078e020c */
[----:B------:R-:W5:Y:S04]  /*0350*/  LDG.E R12, desc[UR4][R12.64] ;  /* 0x000000040c0c7981 */ /* 0x000f68000c1e1900 */
[----:B------:R-:W5:Y:S04]  /*0360*/  LDG.E R15, desc[UR4][R16.64] ;  /* 0x00000004100f7981 */ /* 0x000f68000c1e1900 */
[----:B------:R-:W5:Y:S04]  /*0370*/  LDG.E R9, desc[UR4][R4.64+0x4] ;  /* 0x0000040404097981 */ /* 0x000f68000c1e1900 */
[----:B------:R-:W5:Y:S01]  /*0380*/  LDG.E R11, desc[UR4][R4.64+0xc] ;  /* 0x00000c04040b7981 */ /* 0x000f62000c1e1900 */
[----:B--2---:R-:W-:Y:S01]  /*0390*/  FFMA R26, R25, R26, R24 ;  /* 0x0000001a191a7223 */ /* 0x004fe20000000018 */
[----:B------:R-:W-:-:S02]  /*03a0*/  IMAD.WIDE R24, R3, 0x4, R16 ;  /* 0x0000000403187825 */ /* 0x000fc400078e0210 */
[----:B------:R-:W2:Y:S04]  /*03b0*/  LDG.E R16, desc[UR4][R4.64+0x8] ;  /* 0x0000080404107981 */ /* 0x000ea8000c1e1900 */
[----:B------:R-:W2:Y:S01]  /*03c0*/  LDG.E R24, desc[UR4][R24.64] ;  /* 0x0000000418187981 */ /* 0x000ea2000c1e1900 */
[----:B---3--:R-:W-:Y:S01]  /*03d0*/  FFMA R14, R23, R14, R26 ;  /* 0x0000000e170e7223 */ /* 0x008fe2000000001a */
[----:B------:R-:W-:-:S03]  /*03e0*/  IADD3 R22, PT, PT, R22, 0x8, RZ ;  /* 0x0000000816167810 */ /* 0x000fc60007ffe0ff */
[----:B----4-:R-:W-:Y:S01]  /*03f0*/  FFMA R29, R29, R6, R14 ;  /* 0x000000061d1d7223 */ /* 0x010fe2000000000e */
[----:B------:R-:W-:-:S03]  /*0400*/  ISETP.NE.AND P1, PT, R22, RZ, PT ;  /* 0x000000ff1600720c */ /* 0x000fc60003f25270 */
[----:B-----5:R-:W-:Y:S01]  /*0410*/  FFMA R10, R28, R10, R29 ;  /* 0x0000000a1c0a7223 */ /* 0x020fe2000000001d */
[----:B------:R-:W-:-:S03]  /*0420*/  IADD3 R6, P2, PT, R4, 0x20, RZ ;  /* 0x0000002004067810 */ /* 0x000fc60007f5e0ff */
[----:B------:R-:W-:Y:S01]  /*0430*/  FFMA R8, R7, R8, R10 ;  /* 0x0000000807087223 */ /* 0x000fe2000000000a */
[----:B------:R-:W-:Y:S02]  /*0440*/  IADD3.X R7, PT, PT, RZ, R5, RZ, P2, !PT ;  /* 0x00000005ff077210 */ /* 0x000fe400017fe4ff */
[----:B------:R-:W-:Y:S01]  /*0450*/  LEA R2, R3, R2, 0x3 ;  /* 0x0000000203027211 */ /* 0x000fe200078e18ff */
[----:B------:R-:W-:-:S04]  /*0460*/  FFMA R9, R9, R12, R8 ;  /* 0x0000000c09097223 */ /* 0x000fc80000000008 */
[----:B--2---:R-:W-:-:S04]  /*0470*/  FFMA R16, R16, R15, R9 ;  /* 0x0000000f10107223 */ /* 0x004fc80000000009 */
[----:B------:R-:W-:Y:S01]  /*0480*/  FFMA R24, R11, R24, R16 ;  /* 0x000000180b187223 */ /* 0x000fe20000000010 */
[----:B------:R-:W-:Y:S06]  /*0490*/  @P1 BRA `(.L_x_2) ;  /* 0xfffffffc005c1947 */ /* 0x000fec000383ffff */
.L_x_1:
[----:B------:R-:W-:Y:S05]  /*04a0*/  @!P0 BRA `(.L_x_0) ;  /* 0x0000000000fc8947 */ /* 0x000fea0003800000 */
[----:B------:R-:W-:Y:S02]  /*04b0*/  ISETP.GE.U32.AND P1, PT, R27, 0x4, PT ;  /* 0x000000041b00780c */ /* 0x000fe40003f26070 */
[----:B------:R-:W-:-:S04]  /*04c0*/  LOP3.LUT R2, R19, 0x3, RZ, 0xc0, !PT ;  /* 0x0000000313027812 */ /* 0x000fc800078ec0ff */
[----:B------:R-:W-:-:S07]  /*04d0*/  ISETP.NE.AND P0, PT, R2, RZ, PT ;  /* 0x000000ff0200720c */ /* 0x000fce0003f05270 */
[----:B------:R-:W-:Y:S06]  /*04e0*/  @!P1 BRA `(.L_x_3) ;  /* 0x00000000006c9947 */ /* 0x000fec0003800000 */
[----:B------:R-:W0:Y:S01]  /*04f0*/  LDC.64 R6, c[0x0][0x388] ;  /* 0x0000e200ff067b82 */ /* 0x000e220000000a00 */
[----:B------:R-:W1:Y:S01]  /*0500*/  LDCU.64 UR6, c[0x0][0x380] ;  /* 0x00007000ff0677ac */ /* 0x000e620008000a00 */
[----:B------:R-:W-:Y:S01]  /*0510*/  IMAD R9, R21, R3, R18 ;  /* 0x0000000315097224 */ /* 0x000fe200078e0212 */
[CC--:B------:R-:W-:Y:S02]  /*0520*/  IADD3 R5, PT, PT, R20.reuse, R21.reuse, RZ ;  /* 0x0000001514057210 */ /* 0x0c0fe40007ffe0ff */
[----:B------:R-:W-:-:S03]  /*0530*/  IADD3 R10, P1, PT, R20, R21, RZ ;  /* 0x00000015140a7210 */ /* 0x000fc60007f3e0ff */
[----:B------:R-:W2:Y:S01]  /*0540*/  LDC.64 R14, c[0x0][0x380] ;  /* 0x0000e000ff0e7b82 */ /* 0x000ea20000000a00 */
[----:B0-----:R-:W-:-:S04]  /*0550*/  IMAD.WIDE R6, R9, 0x4, R6 ;  /* 0x0000000409067825 */ /* 0x001fc800078e0206 */
[----:B------:R-:W-:Y:S02]  /*0560*/  IMAD.WIDE R8, R3, 0x4, R6 ;  /* 0x0000000403087825 */ /* 0x000fe400078e0206 */
[----:B------:R-:W3:Y:S02]  /*0570*/  LDG.E R6, desc[UR4][R6.64] ;  /* 0x0000000406067981 */ /* 0x000ee4000c1e1900 */
[----:B--2---:R-:W-:Y:S01]  /*0580*/  IMAD.WIDE.U32 R14, R5, 0x4, R14 ;  /* 0x00000004050e7825 */ /* 0x004fe200078e000e */
[----:B------:R-:W-:Y:S02]  /*0590*/  IADD3.X R5, PT, PT, RZ, RZ, RZ, P1, !PT ;  /* 0x000000ffff057210 */ /* 0x000fe40000ffe4ff */
[----:B-1----:R-:W-:-:S03]  /*05a0*/  LEA R4, P1, R10, UR6, 0x2 ;  /* 0x000000060a047c11 */ /* 0x002fc6000f8210ff */
[----:B------:R-:W3:Y:S01]  /*05b0*/  LDG.E R15, desc[UR4][R14.64] ;  /* 0x000000040e0f7981 */ /* 0x000ee2000c1e1900 */
[----:B------:R-:W-:Y:S01]  /*05c0*/  LEA.HI.X R5, R10, UR7, R5, 0x2, P1 ;  /* 0x000000070a057c11 */ /* 0x000fe200088f1405 */
[C---:B------:R-:W-:Y:S02]  /*05d0*/  IMAD.WIDE R10, R3.reuse, 0x4, R8 ;  /* 0x00000004030a7825 */ /* 0x040fe400078e0208 */
[----:B------:R-:W2:Y:S04]  /*05e0*/  LDG.E R8, desc[UR4][R8.64] ;  /* 0x0000000408087981 */ /* 0x000ea8000c1e1900 */
[----:B------:R-:W2:Y:S01]  /*05f0*/  LDG.E R17, desc[UR4][R4.64+0x4] ;  /* 0x0000040404117981 */ /* 0x000ea2000c1e1900 */
[----:B------:R-:W-:-:S03]  /*0600*/  IMAD.WIDE R12, R3, 0x4, R10 ;  /* 0x00000004030c7825 */ /* 0x000fc600078e020a */
[----:B------:R-:W4:Y:S04]  /*0610*/  LDG.E R22, desc[UR4][R10.64] ;  /* 0x000000040a167981 */ /* 0x000f28000c1e1900 */
[----:B------:R-:W4:Y:S04]  /*0620*/  LDG.E R16, desc[UR4][R4.64+0x8] ;  /* 0x0000080404107981 */ /* 0x000f28000c1e1900 */
[----:B------:R-:W5:Y:S04]  /*0630*/  LDG.E R23, desc[UR4][R4.64+0xc] ;  /* 0x00000c0404177981 */ /* 0x000f68000c1e1900 */
[----:B------:R-:W5:Y:S01]  /*0640*/  LDG.E R12, desc[UR4][R12.64] ;  /* 0x000000040c0c7981 */ /* 0x000f62000c1e1900 */
[----:B------:R-:W-:Y:S01]  /*0650*/  IADD3 R21, PT, PT, R21, 0x4, RZ ;  /* 0x0000000415157810 */ /* 0x000fe20007ffe0ff */
[----:B---3--:R-:W-:-:S04]  /*0660*/  FFMA R24, R15, R6, R24 ;  /* 0x000000060f187223 */ /* 0x008fc80000000018 */
[----:B--2---:R-:W-:-:S04]  /*0670*/  FFMA R17, R17, R8, R24 ;  /* 0x0000000811117223 */ /* 0x004fc80000000018 */
[----:B----4-:R-:W-:-:S04]  /*0680*/  FFMA R16, R16, R22, R17 ;  /* 0x0000001610107223 */ /* 0x010fc80000000011 */
[----:B-----5:R-:W-:-:S07]  /*0690*/  FFMA R24, R23, R12, R16 ;  /* 0x0000000c17187223 */ /* 0x020fce0000000010 */
.L_x_3:
[----:B------:R-:W-:Y:S05]  /*06a0*/  @!P0 BRA `(.L_x_0) ;  /* 0x00000000007c8947 */ /* 0x000fea0003800000 */
[----:B------:R-:W-:Y:S01]  /*06b0*/  ISETP.NE.AND P1, PT, R2, 0x1, PT ;  /* 0x000000010200780c */ /* 0x000fe20003f25270 */
[----:B------:R-:W0:Y:S01]  /*06c0*/  LDC.64 R12, c[0x0][0x380] ;  /* 0x0000e000ff0c7b82 */ /* 0x000e220000000a00 */
[----:B------:R-:W-:-:S04]  /*06d0*/  LOP3.LUT R19, R19, 0x1, RZ, 0xc0, !PT ;  /* 0x0000000113137812 */ /* 0x000fc800078ec0ff */
[----:B------:R-:W-:-:S03]  /*06e0*/  ISETP.NE.U32.AND P0, PT, R19, 0x1, PT ;  /* 0x000000011300780c */ /* 0x000fc60003f05070 */
[----:B------:R-:W1:Y:S04]  /*06f0*/  LDC.64 R10, c[0x0][0x388] ;  /* 0x0000e200ff0a7b82 */ /* 0x000e680000000a00 */
[CC--:B------:R-:W-:Y:S02]  /*0700*/  @P1 IADD3 R15, PT, PT, R20.reuse, R21.reuse, RZ ;  /* 0x00000015140f1210 */ /* 0x0c0fe40007ffe0ff */
[----:B------:R-:W-:Y:S02]  /*0710*/  @P1 IADD3 R2, P2, PT, R20, R21, RZ ;  /* 0x0000001514021210 */ /* 0x000fe40007f5e0ff */
[----:B------:R-:W2:Y:S02]  /*0720*/  @P1 LDC.64 R4, c[0x0][0x380] ;  /* 0x0000e000ff041b82 */ /* 0x000ea40000000a00 */
[----:B------:R-:W-:-:S06]  /*0730*/  @P1 IADD3.X R14, PT, PT, RZ, RZ, RZ, P2, !PT ;  /* 0x000000ffff0e1210 */ /* 0x000fcc00017fe4ff */
[----:B------:R-:W3:Y:S01]  /*0740*/  LDC.64 R6, c[0x0][0x380] ;  /* 0x0000e000ff067b82 */ /* 0x000ee20000000a00 */
[----:B0-----:R-:W-:-:S04]  /*0750*/  @P1 IMAD.WIDE.U32 R12, R15, 0x4, R12 ;  /* 0x000000040f0c1825 */ /* 0x001fc800078e000c */
[C---:B------:R-:W-:Y:S01]  /*0760*/  @P1 IMAD R15, R21.reuse, R3, R18 ;  /* 0x00000003150f1224 */ /* 0x040fe200078e0212 */
[----:B------:R-:W-:Y:S01]  /*0770*/  @P1 IADD3 R21, PT, PT, R21, 0x2, RZ ;  /* 0x0000000215151810 */ /* 0x000fe20007ffe0ff */
[----:B------:R-:W4:Y:S01]  /*0780*/  @P1 LDG.E R13, desc[UR4][R12.64] ;  /* 0x000000040c0d1981 */ /* 0x000f22000c1e1900 */
[----:B------:R-:W0:Y:S01]  /*0790*/  LDC.64 R8, c[0x0][0x388] ;  /* 0x0000e200ff087b82 */ /* 0x000e220000000a00 */
[----:B-1----:R-:W-:Y:S01]  /*07a0*/  @P1 IMAD.WIDE R10, R15, 0x4, R10 ;  /* 0x000000040f0a1825 */ /* 0x002fe200078e020a */
[----:B------:R-:W-:Y:S02]  /*07b0*/  @!P0 IADD3 R17, PT, PT, R20, R21, RZ ;  /* 0x0000001514118210 */ /* 0x000fe40007ffe0ff */
[----:B--2---:R-:W-:Y:S01]  /*07c0*/  @P1 LEA R4, P2, R2, R4, 0x2 ;  /* 0x0000000402041211 */ /* 0x004fe200078410ff */
[----:B------:R-:W-:-:S03]  /*07d0*/  @!P0 IMAD R21, R21, R3, R18 ;  /* 0x0000000315158224 */ /* 0x000fc600078e0212 */
[----:B------:R-:W-:Y:S01]  /*07e0*/  @P1 LEA.HI.X R5, R2, R5, R14, 0x2, P2 ;  /* 0x0000000502051211 */ /* 0x000fe200010f140e */
[----:B------:R-:W-:Y:S01]  /*07f0*/  @P1 IMAD.WIDE R14, R3, 0x4, R10 ;  /* 0x00000004030e1825 */ /* 0x000fe200078e020a */
[----:B------:R-:W4:Y:S03]  /*0800*/  @P1 LDG.E R2, desc[UR4][R10.64] ;  /* 0x000000040a021981 */ /* 0x000f26000c1e1900 */
[----:B---3--:R-:W-:Y:S01]  /*0810*/  @!P0 IMAD.WIDE.U32 R6, R17, 0x4, R6 ;  /* 0x0000000411068825 */ /* 0x008fe200078e0006 */
[----:B------:R-:W2:Y:S04]  /*0820*/  @P1 LDG.E R5, desc[UR4][R4.64+0x4] ;  /* 0x0000040404051981 */ /* 0x000ea8000c1e1900 */
[----:B------:R-:W2:Y:S01]  /*0830*/  @P1 LDG.E R14, desc[UR4][R14.64] ;  /* 0x000000040e0e1981 */ /* 0x000ea2000c1e1900 */
[----:B0-----:R-:W-:-:S03]  /*0840*/  @!P0 IMAD.WIDE R8, R21, 0x4, R8 ;  /* 0x0000000415088825 */ /* 0x001fc600078e0208 */
[----:B------:R-:W3:Y:S04]  /*0850*/  @!P0 LDG.E R7, desc[UR4][R6.64] ;  /* 0x0000000406078981 */ /* 0x000ee8000c1e1900 */
[----:B------:R-:W3:Y:S01]  /*0860*/  @!P0 LDG.E R8, desc[UR4][R8.64] ;  /* 0x0000000408088981 */ /* 0x000ee2000c1e1900 */
[----:B----4-:R-:W-:-:S04]  /*0870*/  @P1 FFMA R2, R13, R2, R24 ;  /* 0x000000020d021223 */ /* 0x010fc80000000018 */
[----:B--2---:R-:W-:-:S04]  /*0880*/  @P1 FFMA R24, R5, R14, R2 ;  /* 0x0000000e05181223 */ /* 0x004fc80000000002 */
[----:B---3--:R-:W-:-:S07]  /*0890*/  @!P0 FFMA R24, R7, R8, R24 ;  /* 0x0000000807188223 */ /* 0x008fce0000000018 */
.L_x_0:
[----:B------:R-:W0:Y:S01]  /*08a0*/  LDC.64 R4, c[0x0][0x390] ;  /* 0x0000e400ff047b82 */ /* 0x000e220000000a00 */
[----:B------:R-:W-:-:S04]  /*08b0*/  IMAD R3, R0, R3, R18 ;  /* 0x0000000300037224 */ /* 0x000fc800078e0212 */
[----:B0-----:R-:W-:-:S05]  /*08c0*/  IMAD.WIDE R2, R3, 0x4, R4 ;  /* 0x0000000403027825 */ /* 0x001fca00078e0204 */
[----:B------:R-:W-:Y:S01]  /*08d0*/  STG.E desc[UR4][R2.64], R24 ;  /* 0x0000001802007986 */ /* 0x000fe2000c101904 */
[----:B------:R-:W-:Y:S05]  /*08e0*/  EXIT ;  /* 0x000000000000794d */ /* 0x000fea0003800000 */
.L_x_4:
[----:B------:R-:W-:-:S00]  /*08f0*/  BRA `(.L_x_4) ;  /* 0xfffffffc00fc7947 */ /* 0x000fc0000383ffff */
[----:B------:R-:W-:-:S00]  /*0900*/  NOP ;  /* 0x0000000000007918 */ /* 0x000fc00000000000 */
[----:B------:R-:W-:-:S00]  /*0910*/  NOP ;  /* 0x0000000000007918 */ /* 0x000fc00000000000 */
[----:B------:R-:W-:-:S00]  /*0920*/  NOP ;  /* 0x0000000000007918 */ /* 0x000fc00000000000 */
[----:B------:R-:W-:-:S00]  /*0930*/  NOP ;  /* 0x0000000000007918 */ /* 0x000fc00000000000 */
[----:B------:R-:W-:-:S00]  /*0940*/  NOP ;  /* 0x0000000000007918 */ /* 0x000fc00000000000 */
[----:B------:R-:W-:-:S00]  /*0950*/  NOP ;  /* 0x0000000000007918 */ /* 0x000fc00000000000 */
[----:B------:R-:W-:-:S00]  /*0960*/  NOP ;  /* 0x0000000000007918 */ /* 0x000fc00000000000 */
[----:B------:R-:W-:-:S00]  /*0970*/  NOP ;  /* 0x0000000000007918 */ /* 0x000fc00000000000 */
.L_x_5:


//--------------------- .nv.shared.reserved.0     --------------------------
	.section	.nv.shared.reserved.0,"aw",@nobits
	.weak		__nv_reservedSMEM_offset_0_alias
	.size		__nv_reservedSMEM_offset_0_alias, 0, 64
	.other		__nv_reservedSMEM_offset_0_alias,@"STO_CUDA_RESERVED_SHARED STV_DEFAULT"
__nv_reservedSMEM_offset_0_alias:
	.zero		0
	.zero		64


//--------------------- .nv.constant0._Z6sgemm0PfS_S_iii --------------------------
	.section	.nv.constant0._Z6sgemm0PfS_S_iii,"a",@progbits
	.sectionflags	@""
	.align	4
.nv.constant0._Z6sgemm0PfS_S_iii:
	.zero		932


//--------------------- SYMBOLS --------------------------

	.type		.nv.reservedSmem.offset0,@object
	.size		.nv.reservedSmem.offset0,0x4
